//
// Generated by NVIDIA NVVM Compiler
//
// Compiler Build ID: CL-36424714
// Cuda compilation tools, release 13.0, V13.0.88
// Based on NVVM 20.0.0
//

.version 9.0
.target sm_100
.address_size 64

	// .globl	add_vectors

.visible .entry add_vectors(
	.param .u64 .ptr .align 1 add_vectors_param_0,
	.param .u64 .ptr .align 1 add_vectors_param_1,
	.param .u64 .ptr .align 1 add_vectors_param_2
)
{
	.reg .b32 	%r<5>;
	.reg .b32 	%f<4>;
	.reg .b64 	%rd<11>;

	ld.param.u64 	%rd1, [add_vectors_param_0];
	ld.param.u64 	%rd2, [add_vectors_param_1];
	ld.param.u64 	%rd3, [add_vectors_param_2];
	cvta.to.global.u64 	%rd4, %rd3;
	cvta.to.global.u64 	%rd5, %rd2;
	cvta.to.global.u64 	%rd6, %rd1;
	mov.u32 	%r1, %ctaid.x;
	mov.u32 	%r2, %ntid.x;
	mov.u32 	%r3, %tid.x;
	mad.lo.s32 	%r4, %r1, %r2, %r3;
	mul.wide.s32 	%rd7, %r4, 4;
	add.s64 	%rd8, %rd6, %rd7;
	ld.global.f32 	%f1, [%rd8];
	add.s64 	%rd9, %rd5, %rd7;
	ld.global.f32 	%f2, [%rd9];
	add.f32 	%f3, %f1, %f2;
	add.s64 	%rd10, %rd4, %rd7;
	st.global.f32 	[%rd10], %f3;
	ret;

}


// ===== COMPILED SASS (sm_100) =====

	.target	sm_100

	.elftype	@"ET_EXEC"


//--------------------- .note.nv.tkinfo           --------------------------
	.section	.note.nv.tkinfo,"",@"SHT_NOTE"
	.sectionflags	@"SHF_NOTE_NV_TKINFO"
	.tkinfo
        /*0018*/ 	.word	0x00000002
        /*0030*/ 	.string	""
        /*0030*/ 	.string	"ptxas"
        /*0030*/ 	.string	"Cuda compilation tools, release 13.0, V13.0.88"
        /*0030*/ 	.string	"Build cuda_13.0.r13.0/compiler.36424714_0"
        /*0030*/ 	.string	"-arch sm_100 -m 64 "



//--------------------- .note.nv.cuinfo           --------------------------
	.section	.note.nv.cuinfo,"",@"SHT_NOTE"
	.sectionflags	@"SHF_NOTE_NV_CUINFO"
        /*0018*/ 	.short	0x0002
        /*001a*/ 	.short	0x0064
        /*001c*/ 	.short	0x0082
	.zero		2


//--------------------- .nv.info                  --------------------------
	.section	.nv.info,"",@"SHT_CUDA_INFO"
	.align	4


	//----- nvinfo : EIATTR_REGCOUNT
	.align		4
        /*0000*/ 	.byte	0x04, 0x2f
        /*0002*/ 	.short	(.L_1 - .L_0)
	.align		4
.L_0:
        /*0004*/ 	.word	index@(add_vectors)
        /*0008*/ 	.word	0x0000000c


	//----- nvinfo : EIATTR_FRAME_SIZE
	.align		4
.L_1:
        /*000c*/ 	.byte	0x04, 0x11
        /*000e*/ 	.short	(.L_3 - .L_2)
	.align		4
.L_2:
        /*0010*/ 	.word	index@(add_vectors)
        /*0014*/ 	.word	0x00000000


	//----- nvinfo : EIATTR_MIN_STACK_SIZE
	.align		4
.L_3:
        /*0018*/ 	.byte	0x04, 0x12
        /*001a*/ 	.short	(.L_5 - .L_4)
	.align		4
.L_4:
        /*001c*/ 	.word	index@(add_vectors)
        /*0020*/ 	.word	0x00000000
.L_5:


//--------------------- .nv.compat                --------------------------
	.section	.nv.compat,"",@"SHT_CUDA_COMPAT_INFO"
	.align	4
        /*0000*/ 	.byte	0x02, 0x09, 0x00, 0x00, 0x02, 0x02, 0x01, 0x00, 0x02, 0x05, 0x05, 0x00, 0x03, 0x07, 0x01, 0x01
        /*0010*/ 	.byte	0x02, 0x03, 0x00, 0x00, 0x02, 0x06, 0x01, 0x00, 0x04, 0x0b, 0x08, 0x00, 0x09, 0x00, 0x00, 0x00
        /*0020*/ 	.byte	0x00, 0x00, 0x00, 0x00


//--------------------- .nv.info.add_vectors      --------------------------
	.section	.nv.info.add_vectors,"",@"SHT_CUDA_INFO"
	.sectionflags	@""
	.align	4


	//----- nvinfo : EIATTR_CUDA_API_VERSION
	.align		4
        /*0000*/ 	.byte	0x04, 0x37
        /*0002*/ 	.short	(.L_7 - .L_6)
.L_6:
        /*0004*/ 	.word	0x00000082


	//----- nvinfo : EIATTR_KPARAM_INFO
	.align		4
.L_7:
        /*0008*/ 	.byte	0x04, 0x17
        /*000a*/ 	.short	(.L_9 - .L_8)
.L_8:
        /*000c*/ 	.word	0x00000000
        /*0010*/ 	.short	0x0002
        /*0012*/ 	.short	0x0010
        /*0014*/ 	.byte	0x00, 0xf5, 0x21, 0x00


	//----- nvinfo : EIATTR_KPARAM_INFO
	.align		4
.L_9:
        /*0018*/ 	.byte	0x04, 0x17
        /*001a*/ 	.short	(.L_11 - .L_10)
.L_10:
        /*001c*/ 	.word	0x00000000
        /*0020*/ 	.short	0x0001
        /*0022*/ 	.short	0x0008
        /*0024*/ 	.byte	0x00, 0xf5, 0x21, 0x00


	//----- nvinfo : EIATTR_KPARAM_INFO
	.align		4
.L_11:
        /*0028*/ 	.byte	0x04, 0x17
        /*002a*/ 	.short	(.L_13 - .L_12)
.L_12:
        /*002c*/ 	.word	0x00000000
        /*0030*/ 	.short	0x0000
        /*0032*/ 	.short	0x0000
        /*0034*/ 	.byte	0x00, 0xf5, 0x21, 0x00


	//----- nvinfo : EIATTR_SPARSE_MMA_MASK
	.align		4
.L_13:
        /*0038*/ 	.byte	0x03, 0x50
        /*003a*/ 	.short	0x0000


	//----- nvinfo : EIATTR_MAXREG_COUNT
	.align		4
        /*003c*/ 	.byte	0x03, 0x1b
        /*003e*/ 	.short	0x00ff


	//----- nvinfo : EIATTR_MERCURY_ISA_VERSION
	.align		4
        /*0040*/ 	.byte	0x03, 0x5f
        /*0042*/ 	.short	0x0101


	//----- nvinfo : EIATTR_VRC_CTA_INIT_COUNT
	.align		4
        /*0044*/ 	.byte	0x02, 0x4a
	.zero		1
	.zero		1


	//----- nvinfo : EIATTR_EXIT_INSTR_OFFSETS
	.align		4
        /*0048*/ 	.byte	0x04, 0x1c
        /*004a*/ 	.short	(.L_15 - .L_14)


	//   ....[0]....
.L_14:
        /*004c*/ 	.word	0x00000100


	//----- nvinfo : EIATTR_CBANK_PARAM_SIZE
	.align		4
.L_15:
        /*0050*/ 	.byte	0x03, 0x19
        /*0052*/ 	.short	0x0018


	//----- nvinfo : EIATTR_PARAM_CBANK
	.align		4
        /*0054*/ 	.byte	0x04, 0x0a
        /*0056*/ 	.short	(.L_17 - .L_16)
	.align		4
.L_16:
        /*0058*/ 	.word	index@(.nv.constant0.add_vectors)
        /*005c*/ 	.short	0x0380
        /*005e*/ 	.short	0x0018


	//----- nvinfo : EIATTR_SW_WAR
	.align		4
.L_17:
        /*0060*/ 	.byte	0x04, 0x36
        /*0062*/ 	.short	(.L_19 - .L_18)
.L_18:
        /*0064*/ 	.word	0x00000008
.L_19:


//--------------------- .nv.callgraph             --------------------------
	.section	.nv.callgraph,"",@"SHT_CUDA_CALLGRAPH"
	.align	4
	.sectionentsize	8
	.align		4
        /*0000*/ 	.word	0x00000000
	.align		4
        /*0004*/ 	.word	0xffffffff
	.align		4
        /*0008*/ 	.word	0x00000000
	.align		4
        /*000c*/ 	.word	0xfffffffe
	.align		4
        /*0010*/ 	.word	0x00000000
	.align		4
        /*0014*/ 	.word	0xfffffffd
	.align		4
        /*0018*/ 	.word	0x00000000
	.align		4
        /*001c*/ 	.word	0xfffffffc


//--------------------- .text.add_vectors         --------------------------
	.section	.text.add_vectors,"ax",@progbits
	.align	128
        .global         add_vectors
        .type           add_vectors,@function
        .size           add_vectors,(.L_x_1 - add_vectors)
        .other          add_vectors,@"STO_CUDA_ENTRY STV_DEFAULT"
add_vectors:
.text.add_vectors:
[----:B------:R-:W-:Y:S01]  /*0000*/  LDC R1, c[0x0][0x37c] ;  /* 0x0000df00ff017b82 */ /* 0x000fe20000000800 */
[----:B------:R-:W0:Y:S07]  /*0010*/  S2R R0, SR_TID.X ;  /* 0x0000000000007919 */ /* 0x000e2e0000002100 */
[----:B------:R-:W0:Y:S01]  /*0020*/  S2UR UR6, SR_CTAID.X ;  /* 0x00000000000679c3 */ /* 0x000e220000002500 */
[----:B------:R-:W1:Y:S07]  /*0030*/  LDCU.64 UR4, c[0x0][0x358] ;  /* 0x00006b00ff0477ac */ /* 0x000e6e0008000a00 */
[----:B------:R-:W0:Y:S08]  /*0040*/  LDC R9, c[0x0][0x360] ;  /* 0x0000d800ff097b82 */ /* 0x000e300000000800 */
[----:B------:R-:W2:Y:S08]  /*0050*/  LDC.64 R2, c[0x0][0x380] ;  /* 0x0000e000ff027b82 */ /* 0x000eb00000000a00 */
[----:B------:R-:W3:Y:S01]  /*0060*/  LDC.64 R4, c[0x0][0x388] ;  /* 0x0000e200ff047b82 */ /* 0x000ee20000000a00 */
[----:B0-----:R-:W-:-:S07]  /*0070*/  IMAD R9, R9, UR6, R0 ;  /* 0x0000000609097c24 */ /* 0x001fce000f8e0200 */
[----:B------:R-:W0:Y:S01]  /*0080*/  LDC.64 R6, c[0x0][0x390] ;  /* 0x0000e400ff067b82 */ /* 0x000e220000000a00 */
[----:B--2---:R-:W-:-:S06]  /*0090*/  IMAD.WIDE R2, R9, 0x4, R2 ;  /* 0x0000000409027825 */ /* 0x004fcc00078e0202 */
[----:B-1----:R-:W2:Y:S01]  /*00a0*/  LDG.E R2, desc[UR4][R2.64] ;  /* 0x0000000402027981 */ /* 0x002ea2000c1e1900 */
[----:B---3--:R-:W-:-:S06]  /*00b0*/  IMAD.WIDE R4, R9, 0x4, R4 ;  /* 0x0000000409047825 */ /* 0x008fcc00078e0204 */
[----:B------:R-:W2:Y:S01]  /*00c0*/  LDG.E R5, desc[UR4][R4.64] ;  /* 0x0000000404057981 */ /* 0x000ea2000c1e1900 */
[----:B0-----:R-:W-:-:S04]  /*00d0*/  IMAD.WIDE R6, R9, 0x4, R6 ;  /* 0x0000000409067825 */ /* 0x001fc800078e0206 */
[----:B--2---:R-:W-:-:S05]  /*00e0*/  FADD R9, R2, R5 ;  /* 0x0000000502097221 */ /* 0x004fca0000000000 */
[----:B------:R-:W-:Y:S01]  /*00f0*/  STG.E desc[UR4][R6.64], R9 ;  /* 0x0000000906007986 */ /* 0x000fe2000c101904 */
[----:B------:R-:W-:Y:S05]  /*0100*/  EXIT ;  /* 0x000000000000794d */ /* 0x000fea0003800000 */
.L_x_0:
[----:B------:R-:W-:-:S00]  /*0110*/  BRA `(.L_x_0) ;  /* 0xfffffffc00fc7947 */ /* 0x000fc0000383ffff */
[----:B------:R-:W-:-:S00]  /*0120*/  NOP ;  /* 0x0000000000007918 */ /* 0x000fc00000000000 */
        /* <DEDUP_REMOVED lines=13> */
.L_x_1:


//--------------------- .nv.shared.reserved.0     --------------------------
	.section	.nv.shared.reserved.0,"aw",@nobits
	.weak		__nv_reservedSMEM_offset_0_alias
	.size		__nv_reservedSMEM_offset_0_alias, 0, 64
	.other		__nv_reservedSMEM_offset_0_alias,@"STO_CUDA_RESERVED_SHARED STV_DEFAULT"
__nv_reservedSMEM_offset_0_alias:
	.zero		0
	.zero		64


//--------------------- .nv.constant0.add_vectors --------------------------
	.section	.nv.constant0.add_vectors,"a",@progbits
	.sectionflags	@""
	.align	4
.nv.constant0.add_vectors:
	.zero		920


//--------------------- SYMBOLS --------------------------

	.type		.nv.reservedSmem.offset0,@object
	.size		.nv.reservedSmem.offset0,0x4
